//
// Generated by NVIDIA NVVM Compiler
//
// Compiler Build ID: CL-36424714
// Cuda compilation tools, release 13.0, V13.0.88
// Based on NVVM 20.0.0
//

.version 9.0
.target sm_100
.address_size 64

	// .globl	_Z9matrixAddPKfS0_Pfii

.visible .entry _Z9matrixAddPKfS0_Pfii(
	.param .u64 .ptr .align 1 _Z9matrixAddPKfS0_Pfii_param_0,
	.param .u64 .ptr .align 1 _Z9matrixAddPKfS0_Pfii_param_1,
	.param .u64 .ptr .align 1 _Z9matrixAddPKfS0_Pfii_param_2,
	.param .u32 _Z9matrixAddPKfS0_Pfii_param_3,
	.param .u32 _Z9matrixAddPKfS0_Pfii_param_4
)
{
	.reg .pred 	%p<2>;
	.reg .b32 	%r<8>;
	.reg .b32 	%f<4>;
	.reg .b64 	%rd<11>;

	ld.param.u64 	%rd1, [_Z9matrixAddPKfS0_Pfii_param_0];
	ld.param.u64 	%rd2, [_Z9matrixAddPKfS0_Pfii_param_1];
	ld.param.u64 	%rd3, [_Z9matrixAddPKfS0_Pfii_param_2];
	ld.param.u32 	%r2, [_Z9matrixAddPKfS0_Pfii_param_3];
	ld.param.u32 	%r3, [_Z9matrixAddPKfS0_Pfii_param_4];
	mov.u32 	%r4, %ctaid.x;
	mov.u32 	%r5, %ntid.x;
	mov.u32 	%r6, %tid.x;
	mad.lo.s32 	%r1, %r4, %r5, %r6;
	mul.lo.s32 	%r7, %r3, %r2;
	setp.ge.s32 	%p1, %r1, %r7;
	@%p1 bra 	$L__BB0_2;
	cvta.to.global.u64 	%rd4, %rd1;
	cvta.to.global.u64 	%rd5, %rd2;
	cvta.to.global.u64 	%rd6, %rd3;
	mul.wide.s32 	%rd7, %r1, 4;
	add.s64 	%rd8, %rd4, %rd7;
	ld.global.f32 	%f1, [%rd8];
	add.s64 	%rd9, %rd5, %rd7;
	ld.global.f32 	%f2, [%rd9];
	add.f32 	%f3, %f1, %f2;
	add.s64 	%rd10, %rd6, %rd7;
	st.global.f32 	[%rd10], %f3;
$L__BB0_2:
	ret;

}


// ===== COMPILED SASS (sm_100) =====

	.target	sm_100

	.elftype	@"ET_EXEC"


//--------------------- .note.nv.tkinfo           --------------------------
	.section	.note.nv.tkinfo,"",@"SHT_NOTE"
	.sectionflags	@"SHF_NOTE_NV_TKINFO"
	.tkinfo
        /*0018*/ 	.word	0x00000002
        /*0030*/ 	.string	""
        /*0030*/ 	.string	"ptxas"
        /*0030*/ 	.string	"Cuda compilation tools, release 13.0, V13.0.88"
        /*0030*/ 	.string	"Build cuda_13.0.r13.0/compiler.36424714_0"
        /*0030*/ 	.string	"-arch sm_100 -m 64 "



//--------------------- .note.nv.cuinfo           --------------------------
	.section	.note.nv.cuinfo,"",@"SHT_NOTE"
	.sectionflags	@"SHF_NOTE_NV_CUINFO"
        /*0018*/ 	.short	0x0002
        /*001a*/ 	.short	0x0064
        /*001c*/ 	.short	0x0082
	.zero		2


//--------------------- .nv.info                  --------------------------
	.section	.nv.info,"",@"SHT_CUDA_INFO"
	.align	4


	//----- nvinfo : EIATTR_REGCOUNT
	.align		4
        /*0000*/ 	.byte	0x04, 0x2f
        /*0002*/ 	.short	(.L_1 - .L_0)
	.align		4
.L_0:
        /*0004*/ 	.word	index@(_Z9matrixAddPKfS0_Pfii)
        /*0008*/ 	.word	0x0000000c


	//----- nvinfo : EIATTR_FRAME_SIZE
	.align		4
.L_1:
        /*000c*/ 	.byte	0x04, 0x11
        /*000e*/ 	.short	(.L_3 - .L_2)
	.align		4
.L_2:
        /*0010*/ 	.word	index@(_Z9matrixAddPKfS0_Pfii)
        /*0014*/ 	.word	0x00000000


	//----- nvinfo : EIATTR_MIN_STACK_SIZE
	.align		4
.L_3:
        /*0018*/ 	.byte	0x04, 0x12
        /*001a*/ 	.short	(.L_5 - .L_4)
	.align		4
.L_4:
        /*001c*/ 	.word	index@(_Z9matrixAddPKfS0_Pfii)
        /*0020*/ 	.word	0x00000000
.L_5:


//--------------------- .nv.compat                --------------------------
	.section	.nv.compat,"",@"SHT_CUDA_COMPAT_INFO"
	.align	4
        /*0000*/ 	.byte	0x02, 0x09, 0x00, 0x00, 0x02, 0x02, 0x01, 0x00, 0x02, 0x05, 0x05, 0x00, 0x03, 0x07, 0x01, 0x01
        /*0010*/ 	.byte	0x02, 0x03, 0x00, 0x00, 0x02, 0x06, 0x01, 0x00, 0x04, 0x0b, 0x08, 0x00, 0x09, 0x00, 0x00, 0x00
        /*0020*/ 	.byte	0x00, 0x00, 0x00, 0x00


//--------------------- .nv.info._Z9matrixAddPKfS0_Pfii --------------------------
	.section	.nv.info._Z9matrixAddPKfS0_Pfii,"",@"SHT_CUDA_INFO"
	.sectionflags	@""
	.align	4


	//----- nvinfo : EIATTR_CUDA_API_VERSION
	.align		4
        /*0000*/ 	.byte	0x04, 0x37
        /*0002*/ 	.short	(.L_7 - .L_6)
.L_6:
        /*0004*/ 	.word	0x00000082


	//----- nvinfo : EIATTR_KPARAM_INFO
	.align		4
.L_7:
        /*0008*/ 	.byte	0x04, 0x17
        /*000a*/ 	.short	(.L_9 - .L_8)
.L_8:
        /*000c*/ 	.word	0x00000000
        /*0010*/ 	.short	0x0004
        /*0012*/ 	.short	0x001c
        /*0014*/ 	.byte	0x00, 0xf0, 0x11, 0x00


	//----- nvinfo : EIATTR_KPARAM_INFO
	.align		4
.L_9:
        /*0018*/ 	.byte	0x04, 0x17
        /*001a*/ 	.short	(.L_11 - .L_10)
.L_10:
        /*001c*/ 	.word	0x00000000
        /*0020*/ 	.short	0x0003
        /*0022*/ 	.short	0x0018
        /*0024*/ 	.byte	0x00, 0xf0, 0x11, 0x00


	//----- nvinfo : EIATTR_KPARAM_INFO
	.align		4
.L_11:
        /*0028*/ 	.byte	0x04, 0x17
        /*002a*/ 	.short	(.L_13 - .L_12)
.L_12:
        /*002c*/ 	.word	0x00000000
        /*0030*/ 	.short	0x0002
        /*0032*/ 	.short	0x0010
        /*0034*/ 	.byte	0x00, 0xf5, 0x21, 0x00


	//----- nvinfo : EIATTR_KPARAM_INFO
	.align		4
.L_13:
        /*0038*/ 	.byte	0x04, 0x17
        /*003a*/ 	.short	(.L_15 - .L_14)
.L_14:
        /*003c*/ 	.word	0x00000000
        /*0040*/ 	.short	0x0001
        /*0042*/ 	.short	0x0008
        /*0044*/ 	.byte	0x00, 0xf5, 0x21, 0x00


	//----- nvinfo : EIATTR_KPARAM_INFO
	.align		4
.L_15:
        /*0048*/ 	.byte	0x04, 0x17
        /*004a*/ 	.short	(.L_17 - .L_16)
.L_16:
        /*004c*/ 	.word	0x00000000
        /*0050*/ 	.short	0x0000
        /*0052*/ 	.short	0x0000
        /*0054*/ 	.byte	0x00, 0xf5, 0x21, 0x00


	//----- nvinfo : EIATTR_SPARSE_MMA_MASK
	.align		4
.L_17:
        /*0058*/ 	.byte	0x03, 0x50
        /*005a*/ 	.short	0x0000


	//----- nvinfo : EIATTR_MAXREG_COUNT
	.align		4
        /*005c*/ 	.byte	0x03, 0x1b
        /*005e*/ 	.short	0x00ff


	//----- nvinfo : EIATTR_MERCURY_ISA_VERSION
	.align		4
        /*0060*/ 	.byte	0x03, 0x5f
        /*0062*/ 	.short	0x0101


	//----- nvinfo : EIATTR_VRC_CTA_INIT_COUNT
	.align		4
        /*0064*/ 	.byte	0x02, 0x4a
	.zero		1
	.zero		1


	//----- nvinfo : EIATTR_EXIT_INSTR_OFFSETS
	.align		4
        /*0068*/ 	.byte	0x04, 0x1c
        /*006a*/ 	.short	(.L_19 - .L_18)


	//   ....[0]....
.L_18:
        /*006c*/ 	.word	0x00000080


	//   ....[1]....
        /*0070*/ 	.word	0x00000140


	//----- nvinfo : EIATTR_CBANK_PARAM_SIZE
	.align		4
.L_19:
        /*0074*/ 	.byte	0x03, 0x19
        /*0076*/ 	.short	0x0020


	//----- nvinfo : EIATTR_PARAM_CBANK
	.align		4
        /*0078*/ 	.byte	0x04, 0x0a
        /*007a*/ 	.short	(.L_21 - .L_20)
	.align		4
.L_20:
        /*007c*/ 	.word	index@(.nv.constant0._Z9matrixAddPKfS0_Pfii)
        /*0080*/ 	.short	0x0380
        /*0082*/ 	.short	0x0020


	//----- nvinfo : EIATTR_SW_WAR
	.align		4
.L_21:
        /*0084*/ 	.byte	0x04, 0x36
        /*0086*/ 	.short	(.L_23 - .L_22)
.L_22:
        /*0088*/ 	.word	0x00000008
.L_23:


//--------------------- .nv.callgraph             --------------------------
	.section	.nv.callgraph,"",@"SHT_CUDA_CALLGRAPH"
	.align	4
	.sectionentsize	8
	.align		4
        /*0000*/ 	.word	0x00000000
	.align		4
        /*0004*/ 	.word	0xffffffff
	.align		4
        /*0008*/ 	.word	0x00000000
	.align		4
        /*000c*/ 	.word	0xfffffffe
	.align		4
        /*0010*/ 	.word	0x00000000
	.align		4
        /*0014*/ 	.word	0xfffffffd
	.align		4
        /*0018*/ 	.word	0x00000000
	.align		4
        /*001c*/ 	.word	0xfffffffc


//--------------------- .text._Z9matrixAddPKfS0_Pfii --------------------------
	.section	.text._Z9matrixAddPKfS0_Pfii,"ax",@progbits
	.align	128
        .global         _Z9matrixAddPKfS0_Pfii
        .type           _Z9matrixAddPKfS0_Pfii,@function
        .size           _Z9matrixAddPKfS0_Pfii,(.L_x_1 - _Z9matrixAddPKfS0_Pfii)
        .other          _Z9matrixAddPKfS0_Pfii,@"STO_CUDA_ENTRY STV_DEFAULT"
_Z9matrixAddPKfS0_Pfii:
.text._Z9matrixAddPKfS0_Pfii:
[----:B------:R-:W-:Y:S01]  /*0000*/  LDC R1, c[0x0][0x37c] ;  /* 0x0000df00ff017b82 */ /* 0x000fe20000000800 */
[----:B------:R-:W0:Y:S07]  /*0010*/  S2R R0, SR_TID.X ;  /* 0x0000000000007919 */ /* 0x000e2e0000002100 */
[----:B------:R-:W0:Y:S01]  /*0020*/  S2UR UR6, SR_CTAID.X ;  /* 0x00000000000679c3 */ /* 0x000e220000002500 */
[----:B------:R-:W1:Y:S07]  /*0030*/  LDCU.64 UR4, c[0x0][0x398] ;  /* 0x00007300ff0477ac */ /* 0x000e6e0008000a00 */
[----:B------:R-:W0:Y:S01]  /*0040*/  LDC R9, c[0x0][0x360] ;  /* 0x0000d800ff097b82 */ /* 0x000e220000000800 */
[----:B-1----:R-:W-:Y:S01]  /*0050*/  UIMAD UR4, UR5, UR4, URZ ;  /* 0x00000004050472a4 */ /* 0x002fe2000f8e02ff */
[----:B0-----:R-:W-:-:S05]  /*0060*/  IMAD R9, R9, UR6, R0 ;  /* 0x0000000609097c24 */ /* 0x001fca000f8e0200 */
[----:B------:R-:W-:-:S13]  /*0070*/  ISETP.GE.AND P0, PT, R9, UR4, PT ;  /* 0x0000000409007c0c */ /* 0x000fda000bf06270 */
[----:B------:R-:W-:Y:S05]  /*0080*/  @P0 EXIT ;  /* 0x000000000000094d */ /* 0x000fea0003800000 */
[----:B------:R-:W0:Y:S01]  /*0090*/  LDC.64 R2, c[0x0][0x380] ;  /* 0x0000e000ff027b82 */ /* 0x000e220000000a00 */
[----:B------:R-:W1:Y:S07]  /*00a0*/  LDCU.64 UR4, c[0x0][0x358] ;  /* 0x00006b00ff0477ac */ /* 0x000e6e0008000a00 */
[----:B------:R-:W2:Y:S08]  /*00b0*/  LDC.64 R4, c[0x0][0x388] ;  /* 0x0000e200ff047b82 */ /* 0x000eb00000000a00 */
[----:B------:R-:W3:Y:S01]  /*00c0*/  LDC.64 R6, c[0x0][0x390] ;  /* 0x0000e400ff067b82 */ /* 0x000ee20000000a00 */
[----:B0-----:R-:W-:-:S06]  /*00d0*/  IMAD.WIDE R2, R9, 0x4, R2 ;  /* 0x0000000409027825 */ /* 0x001fcc00078e0202 */
[----:B-1----:R-:W4:Y:S01]  /*00e0*/  LDG.E R2, desc[UR4][R2.64] ;  /* 0x0000000402027981 */ /* 0x002f22000c1e1900 */
[----:B--2---:R-:W-:-:S06]  /*00f0*/  IMAD.WIDE R4, R9, 0x4, R4 ;  /* 0x0000000409047825 */ /* 0x004fcc00078e0204 */
[----:B------:R-:W4:Y:S01]  /*0100*/  LDG.E R5, desc[UR4][R4.64] ;  /* 0x0000000404057981 */ /* 0x000f22000c1e1900 */
[----:B---3--:R-:W-:-:S04]  /*0110*/  IMAD.WIDE R6, R9, 0x4, R6 ;  /* 0x0000000409067825 */ /* 0x008fc800078e0206 */
[----:B----4-:R-:W-:-:S05]  /*0120*/  FADD R9, R2, R5 ;  /* 0x0000000502097221 */ /* 0x010fca0000000000 */
[----:B------:R-:W-:Y:S01]  /*0130*/  STG.E desc[UR4][R6.64], R9 ;  /* 0x0000000906007986 */ /* 0x000fe2000c101904 */
[----:B------:R-:W-:Y:S05]  /*0140*/  EXIT ;  /* 0x000000000000794d */ /* 0x000fea0003800000 */
.L_x_0:
[----:B------:R-:W-:-:S00]  /*0150*/  BRA `(.L_x_0) ;  /* 0xfffffffc00fc7947 */ /* 0x000fc0000383ffff */
[----:B------:R-:W-:-:S00]  /*0160*/  NOP ;  /* 0x0000000000007918 */ /* 0x000fc00000000000 */
        /* <DEDUP_REMOVED lines=9> */
.L_x_1:


//--------------------- .nv.shared.reserved.0     --------------------------
	.section	.nv.shared.reserved.0,"aw",@nobits
	.weak		__nv_reservedSMEM_offset_0_alias
	.size		__nv_reservedSMEM_offset_0_alias, 0, 64
	.other		__nv_reservedSMEM_offset_0_alias,@"STO_CUDA_RESERVED_SHARED STV_DEFAULT"
__nv_reservedSMEM_offset_0_alias:
	.zero		0
	.zero		64


//--------------------- .nv.constant0._Z9matrixAddPKfS0_Pfii --------------------------
	.section	.nv.constant0._Z9matrixAddPKfS0_Pfii,"a",@progbits
	.sectionflags	@""
	.align	4
.nv.constant0._Z9matrixAddPKfS0_Pfii:
	.zero		928


//--------------------- SYMBOLS --------------------------

	.type		.nv.reservedSmem.offset0,@object
	.size		.nv.reservedSmem.offset0,0x4
